//
// Generated by NVIDIA NVVM Compiler
//
// Compiler Build ID: CL-36424714
// Cuda compilation tools, release 13.0, V13.0.88
// Based on NVVM 20.0.0
//

.version 9.0
.target sm_100
.address_size 64

	// .globl	_Z13parrallel_sumPiPKii

.visible .entry _Z13parrallel_sumPiPKii(
	.param .u64 .ptr .align 1 _Z13parrallel_sumPiPKii_param_0,
	.param .u64 .ptr .align 1 _Z13parrallel_sumPiPKii_param_1,
	.param .u32 _Z13parrallel_sumPiPKii_param_2
)
{
	.reg .pred 	%p<3>;
	.reg .b32 	%r<13>;
	.reg .b64 	%rd<7>;

	ld.param.u64 	%rd3, [_Z13parrallel_sumPiPKii_param_0];
	ld.param.u64 	%rd4, [_Z13parrallel_sumPiPKii_param_1];
	ld.param.u32 	%r6, [_Z13parrallel_sumPiPKii_param_2];
	mov.u32 	%r7, %ctaid.x;
	mov.u32 	%r1, %ntid.x;
	mov.u32 	%r8, %tid.x;
	mad.lo.s32 	%r12, %r7, %r1, %r8;
	setp.ge.s32 	%p1, %r12, %r6;
	@%p1 bra 	$L__BB0_3;
	mov.u32 	%r9, %nctaid.x;
	mul.lo.s32 	%r3, %r1, %r9;
	cvta.to.global.u64 	%rd1, %rd4;
	cvta.to.global.u64 	%rd2, %rd3;
$L__BB0_2:
	mul.wide.s32 	%rd5, %r12, 4;
	add.s64 	%rd6, %rd1, %rd5;
	ld.global.u32 	%r10, [%rd6];
	atom.global.add.u32 	%r11, [%rd2], %r10;
	add.s32 	%r12, %r12, %r3;
	setp.lt.s32 	%p2, %r12, %r6;
	@%p2 bra 	$L__BB0_2;
$L__BB0_3:
	ret;

}


// ===== COMPILED SASS (sm_100) =====

	.target	sm_100

	.elftype	@"ET_EXEC"


//--------------------- .note.nv.tkinfo           --------------------------
	.section	.note.nv.tkinfo,"",@"SHT_NOTE"
	.sectionflags	@"SHF_NOTE_NV_TKINFO"
	.tkinfo
        /*0018*/ 	.word	0x00000002
        /*0030*/ 	.string	""
        /*0030*/ 	.string	"ptxas"
        /*0030*/ 	.string	"Cuda compilation tools, release 13.0, V13.0.88"
        /*0030*/ 	.string	"Build cuda_13.0.r13.0/compiler.36424714_0"
        /*0030*/ 	.string	"-arch sm_100 -m 64 "



//--------------------- .note.nv.cuinfo           --------------------------
	.section	.note.nv.cuinfo,"",@"SHT_NOTE"
	.sectionflags	@"SHF_NOTE_NV_CUINFO"
        /*0018*/ 	.short	0x0002
        /*001a*/ 	.short	0x0064
        /*001c*/ 	.short	0x0082
	.zero		2


//--------------------- .nv.info                  --------------------------
	.section	.nv.info,"",@"SHT_CUDA_INFO"
	.align	4


	//----- nvinfo : EIATTR_REGCOUNT
	.align		4
        /*0000*/ 	.byte	0x04, 0x2f
        /*0002*/ 	.short	(.L_1 - .L_0)
	.align		4
.L_0:
        /*0004*/ 	.word	index@(_Z13parrallel_sumPiPKii)
        /*0008*/ 	.word	0x0000000e


	//----- nvinfo : EIATTR_FRAME_SIZE
	.align		4
.L_1:
        /*000c*/ 	.byte	0x04, 0x11
        /*000e*/ 	.short	(.L_3 - .L_2)
	.align		4
.L_2:
        /*0010*/ 	.word	index@(_Z13parrallel_sumPiPKii)
        /*0014*/ 	.word	0x00000000


	//----- nvinfo : EIATTR_MIN_STACK_SIZE
	.align		4
.L_3:
        /*0018*/ 	.byte	0x04, 0x12
        /*001a*/ 	.short	(.L_5 - .L_4)
	.align		4
.L_4:
        /*001c*/ 	.word	index@(_Z13parrallel_sumPiPKii)
        /*0020*/ 	.word	0x00000000
.L_5:


//--------------------- .nv.compat                --------------------------
	.section	.nv.compat,"",@"SHT_CUDA_COMPAT_INFO"
	.align	4
        /*0000*/ 	.byte	0x02, 0x09, 0x00, 0x00, 0x02, 0x02, 0x01, 0x00, 0x02, 0x05, 0x05, 0x00, 0x03, 0x07, 0x01, 0x01
        /*0010*/ 	.byte	0x02, 0x03, 0x00, 0x00, 0x02, 0x06, 0x01, 0x00, 0x04, 0x0b, 0x08, 0x00, 0x09, 0x00, 0x00, 0x00
        /*0020*/ 	.byte	0x00, 0x00, 0x00, 0x00


//--------------------- .nv.info._Z13parrallel_sumPiPKii --------------------------
	.section	.nv.info._Z13parrallel_sumPiPKii,"",@"SHT_CUDA_INFO"
	.sectionflags	@""
	.align	4


	//----- nvinfo : EIATTR_CUDA_API_VERSION
	.align		4
        /*0000*/ 	.byte	0x04, 0x37
        /*0002*/ 	.short	(.L_7 - .L_6)
.L_6:
        /*0004*/ 	.word	0x00000082


	//----- nvinfo : EIATTR_KPARAM_INFO
	.align		4
.L_7:
        /*0008*/ 	.byte	0x04, 0x17
        /*000a*/ 	.short	(.L_9 - .L_8)
.L_8:
        /*000c*/ 	.word	0x00000000
        /*0010*/ 	.short	0x0002
        /*0012*/ 	.short	0x0010
        /*0014*/ 	.byte	0x00, 0xf0, 0x11, 0x00


	//----- nvinfo : EIATTR_KPARAM_INFO
	.align		4
.L_9:
        /*0018*/ 	.byte	0x04, 0x17
        /*001a*/ 	.short	(.L_11 - .L_10)
.L_10:
        /*001c*/ 	.word	0x00000000
        /*0020*/ 	.short	0x0001
        /*0022*/ 	.short	0x0008
        /*0024*/ 	.byte	0x00, 0xf5, 0x21, 0x00


	//----- nvinfo : EIATTR_KPARAM_INFO
	.align		4
.L_11:
        /*0028*/ 	.byte	0x04, 0x17
        /*002a*/ 	.short	(.L_13 - .L_12)
.L_12:
        /*002c*/ 	.word	0x00000000
        /*0030*/ 	.short	0x0000
        /*0032*/ 	.short	0x0000
        /*0034*/ 	.byte	0x00, 0xf5, 0x21, 0x00


	//----- nvinfo : EIATTR_SPARSE_MMA_MASK
	.align		4
.L_13:
        /*0038*/ 	.byte	0x03, 0x50
        /*003a*/ 	.short	0x0000


	//----- nvinfo : EIATTR_MAXREG_COUNT
	.align		4
        /*003c*/ 	.byte	0x03, 0x1b
        /*003e*/ 	.short	0x00ff


	//----- nvinfo : EIATTR_MERCURY_ISA_VERSION
	.align		4
        /*0040*/ 	.byte	0x03, 0x5f
        /*0042*/ 	.short	0x0101


	//----- nvinfo : EIATTR_INT_WARP_WIDE_INSTR_OFFSETS
	.align		4
        /*0044*/ 	.byte	0x04, 0x31
        /*0046*/ 	.short	(.L_15 - .L_14)


	//   ....[0]....
.L_14:
        /*0048*/ 	.word	0x000000f0


	//   ....[1]....
        /*004c*/ 	.word	0x00000140


	//----- nvinfo : EIATTR_VRC_CTA_INIT_COUNT
	.align		4
.L_15:
        /*0050*/ 	.byte	0x02, 0x4a
	.zero		1
	.zero		1


	//----- nvinfo : EIATTR_EXIT_INSTR_OFFSETS
	.align		4
        /*0054*/ 	.byte	0x04, 0x1c
        /*0056*/ 	.short	(.L_17 - .L_16)


	//   ....[0]....
.L_16:
        /*0058*/ 	.word	0x00000070


	//   ....[1]....
        /*005c*/ 	.word	0x00000190


	//----- nvinfo : EIATTR_CRS_STACK_SIZE
	.align		4
.L_17:
        /*0060*/ 	.byte	0x04, 0x1e
        /*0062*/ 	.short	(.L_19 - .L_18)
.L_18:
        /*0064*/ 	.word	0x00000000


	//----- nvinfo : EIATTR_CBANK_PARAM_SIZE
	.align		4
.L_19:
        /*0068*/ 	.byte	0x03, 0x19
        /*006a*/ 	.short	0x0014


	//----- nvinfo : EIATTR_PARAM_CBANK
	.align		4
        /*006c*/ 	.byte	0x04, 0x0a
        /*006e*/ 	.short	(.L_21 - .L_20)
	.align		4
.L_20:
        /*0070*/ 	.word	index@(.nv.constant0._Z13parrallel_sumPiPKii)
        /*0074*/ 	.short	0x0380
        /*0076*/ 	.short	0x0014


	//----- nvinfo : EIATTR_SW_WAR
	.align		4
.L_21:
        /*0078*/ 	.byte	0x04, 0x36
        /*007a*/ 	.short	(.L_23 - .L_22)
.L_22:
        /*007c*/ 	.word	0x00000008
.L_23:


//--------------------- .nv.callgraph             --------------------------
	.section	.nv.callgraph,"",@"SHT_CUDA_CALLGRAPH"
	.align	4
	.sectionentsize	8
	.align		4
        /*0000*/ 	.word	0x00000000
	.align		4
        /*0004*/ 	.word	0xffffffff
	.align		4
        /*0008*/ 	.word	0x00000000
	.align		4
        /*000c*/ 	.word	0xfffffffe
	.align		4
        /*0010*/ 	.word	0x00000000
	.align		4
        /*0014*/ 	.word	0xfffffffd
	.align		4
        /*0018*/ 	.word	0x00000000
	.align		4
        /*001c*/ 	.word	0xfffffffc


//--------------------- .text._Z13parrallel_sumPiPKii --------------------------
	.section	.text._Z13parrallel_sumPiPKii,"ax",@progbits
	.align	128
        .global         _Z13parrallel_sumPiPKii
        .type           _Z13parrallel_sumPiPKii,@function
        .size           _Z13parrallel_sumPiPKii,(.L_x_2 - _Z13parrallel_sumPiPKii)
        .other          _Z13parrallel_sumPiPKii,@"STO_CUDA_ENTRY STV_DEFAULT"
_Z13parrallel_sumPiPKii:
.text._Z13parrallel_sumPiPKii:
[----:B------:R-:W-:Y:S01]  /*0000*/  LDC R1, c[0x0][0x37c] ;  /* 0x0000df00ff017b82 */ /* 0x000fe20000000800 */
[----:B------:R-:W0:Y:S07]  /*0010*/  S2R R0, SR_TID.X ;  /* 0x0000000000007919 */ /* 0x000e2e0000002100 */
[----:B------:R-:W0:Y:S01]  /*0020*/  S2UR UR4, SR_CTAID.X ;  /* 0x00000000000479c3 */ /* 0x000e220000002500 */
[----:B------:R-:W1:Y:S07]  /*0030*/  LDCU UR5, c[0x0][0x390] ;  /* 0x00007200ff0577ac */ /* 0x000e6e0008000800 */
[----:B------:R-:W0:Y:S02]  /*0040*/  LDC R9, c[0x0][0x360] ;  /* 0x0000d800ff097b82 */ /* 0x000e240000000800 */
[----:B0-----:R-:W-:-:S05]  /*0050*/  IMAD R0, R9, UR4, R0 ;  /* 0x0000000409007c24 */ /* 0x001fca000f8e0200 */
[----:B-1----:R-:W-:-:S13]  /*0060*/  ISETP.GE.AND P0, PT, R0, UR5, PT ;  /* 0x0000000500007c0c */ /* 0x002fda000bf06270 */
[----:B------:R-:W-:Y:S05]  /*0070*/  @P0 EXIT ;  /* 0x000000000000094d */ /* 0x000fea0003800000 */
[----:B------:R-:W0:Y:S01]  /*0080*/  LDC.64 R4, c[0x0][0x380] ;  /* 0x0000e000ff047b82 */ /* 0x000e220000000a00 */
[----:B------:R-:W1:Y:S01]  /*0090*/  LDCU UR4, c[0x0][0x370] ;  /* 0x00006e00ff0477ac */ /* 0x000e620008000800 */
[----:B------:R-:W2:Y:S06]  /*00a0*/  LDCU.64 UR6, c[0x0][0x358] ;  /* 0x00006b00ff0677ac */ /* 0x000eac0008000a00 */
[----:B------:R-:W3:Y:S01]  /*00b0*/  LDC.64 R6, c[0x0][0x388] ;  /* 0x0000e200ff067b82 */ /* 0x000ee20000000a00 */
[----:B-1----:R-:W-:-:S07]  /*00c0*/  IMAD R9, R9, UR4, RZ ;  /* 0x0000000409097c24 */ /* 0x002fce000f8e02ff */
.L_x_0:
[----:B---3--:R-:W-:-:S06]  /*00d0*/  IMAD.WIDE R2, R0, 0x4, R6 ;  /* 0x0000000400027825 */ /* 0x008fcc00078e0206 */
[----:B--2---:R-:W2:Y:S01]  /*00e0*/  LDG.E R2, desc[UR6][R2.64] ;  /* 0x0000000602027981 */ /* 0x004ea2000c1e1900 */
[----:B------:R-:W-:Y:S02]  /*00f0*/  VOTEU.ANY UR4, UPT, PT ;  /* 0x0000000000047886 */ /* 0x000fe400038e0100 */
[----:B------:R-:W-:Y:S01]  /*0100*/  UFLO.U32 UR4, UR4 ;  /* 0x00000004000472bd */ /* 0x000fe200080e0000 */
[----:B------:R-:W1:Y:S01]  /*0110*/  S2R R8, SR_LANEID ;  /* 0x0000000000087919 */ /* 0x000e620000000000 */
[----:B------:R-:W-:-:S04]  /*0120*/  IADD3 R0, PT, PT, R9, R0, RZ ;  /* 0x0000000009007210 */ /* 0x000fc80007ffe0ff */
[----:B-1----:R-:W-:Y:S01]  /*0130*/  ISETP.EQ.U32.AND P0, PT, R8, UR4, PT ;  /* 0x0000000408007c0c */ /* 0x002fe2000bf02070 */
[----:B--2---:R-:W1:Y:S02]  /*0140*/  REDUX.SUM UR8, R2 ;  /* 0x00000000020873c4 */ /* 0x004e64000000c000 */
[----:B-1----:R-:W-:-:S10]  /*0150*/  MOV R11, UR8 ;  /* 0x00000008000b7c02 */ /* 0x002fd40008000f00 */
[----:B0-----:R1:W-:Y:S01]  /*0160*/  @P0 REDG.E.ADD.STRONG.GPU desc[UR6][R4.64], R11 ;  /* 0x0000000b0400098e */ /* 0x0013e2000c12e106 */
[----:B------:R-:W-:-:S13]  /*0170*/  ISETP.GE.AND P0, PT, R0, UR5, PT ;  /* 0x0000000500007c0c */ /* 0x000fda000bf06270 */
[----:B-1----:R-:W-:Y:S05]  /*0180*/  @!P0 BRA `(.L_x_0) ;  /* 0xfffffffc00d08947 */ /* 0x002fea000383ffff */
[----:B------:R-:W-:Y:S05]  /*0190*/  EXIT ;  /* 0x000000000000794d */ /* 0x000fea0003800000 */
.L_x_1:
[----:B------:R-:W-:-:S00]  /*01a0*/  BRA `(.L_x_1) ;  /* 0xfffffffc00fc7947 */ /* 0x000fc0000383ffff */
[----:B------:R-:W-:-:S00]  /*01b0*/  NOP ;  /* 0x0000000000007918 */ /* 0x000fc00000000000 */
        /* <DEDUP_REMOVED lines=12> */
.L_x_2:


//--------------------- .nv.shared.reserved.0     --------------------------
	.section	.nv.shared.reserved.0,"aw",@nobits
	.weak		__nv_reservedSMEM_offset_0_alias
	.size		__nv_reservedSMEM_offset_0_alias, 0, 64
	.other		__nv_reservedSMEM_offset_0_alias,@"STO_CUDA_RESERVED_SHARED STV_DEFAULT"
__nv_reservedSMEM_offset_0_alias:
	.zero		0
	.zero		64


//--------------------- .nv.constant0._Z13parrallel_sumPiPKii --------------------------
	.section	.nv.constant0._Z13parrallel_sumPiPKii,"a",@progbits
	.sectionflags	@""
	.align	4
.nv.constant0._Z13parrallel_sumPiPKii:
	.zero		916


//--------------------- SYMBOLS --------------------------

	.type		.nv.reservedSmem.offset0,@object
	.size		.nv.reservedSmem.offset0,0x4
